//
// Generated by NVIDIA NVVM Compiler
//
// Compiler Build ID: CL-36424714
// Cuda compilation tools, release 13.0, V13.0.88
// Based on NVVM 20.0.0
//

.version 9.0
.target sm_100
.address_size 64

	// .globl	_Z9max_flopsIiEvPmS0_PT_S2_

.visible .entry _Z9max_flopsIiEvPmS0_PT_S2_(
	.param .u64 .ptr .align 1 _Z9max_flopsIiEvPmS0_PT_S2__param_0,
	.param .u64 .ptr .align 1 _Z9max_flopsIiEvPmS0_PT_S2__param_1,
	.param .u64 .ptr .align 1 _Z9max_flopsIiEvPmS0_PT_S2__param_2,
	.param .u64 .ptr .align 1 _Z9max_flopsIiEvPmS0_PT_S2__param_3
)
{
	.reg .pred 	%p<2>;
	.reg .b32 	%r<63>;
	.reg .b64 	%rd<49>;

	ld.param.u64 	%rd3, [_Z9max_flopsIiEvPmS0_PT_S2__param_0];
	ld.param.u64 	%rd4, [_Z9max_flopsIiEvPmS0_PT_S2__param_1];
	ld.param.u64 	%rd7, [_Z9max_flopsIiEvPmS0_PT_S2__param_2];
	ld.param.u64 	%rd5, [_Z9max_flopsIiEvPmS0_PT_S2__param_3];
	cvta.to.global.u64 	%rd1, %rd7;
	mov.u32 	%r11, %ctaid.x;
	mov.u32 	%r12, %ntid.x;
	mov.u32 	%r13, %tid.x;
	mad.lo.s32 	%r1, %r11, %r12, %r13;
	// begin inline asm
	bar.sync 0;
	// end inline asm
	// begin inline asm
	mov.u64 	%rd6, %clock64;
	// end inline asm
	add.s32 	%r60, %r1, 256;
	mov.b32 	%r61, 256;
$L__BB0_1:
	add.s32 	%r14, %r60, -256;
	mul.wide.u32 	%rd8, %r14, 4;
	add.s64 	%rd9, %rd1, %rd8;
	atom.global.add.u32 	%r15, [%rd9], 10;
	add.s32 	%r16, %r15, %r62;
	add.s32 	%r17, %r60, -224;
	mul.wide.u32 	%rd10, %r17, 4;
	add.s64 	%rd11, %rd1, %rd10;
	atom.global.add.u32 	%r18, [%rd11], 10;
	add.s32 	%r19, %r18, %r16;
	add.s32 	%r20, %r60, -192;
	mul.wide.u32 	%rd12, %r20, 4;
	add.s64 	%rd13, %rd1, %rd12;
	atom.global.add.u32 	%r21, [%rd13], 10;
	add.s32 	%r22, %r21, %r19;
	add.s32 	%r23, %r60, -160;
	mul.wide.u32 	%rd14, %r23, 4;
	add.s64 	%rd15, %rd1, %rd14;
	atom.global.add.u32 	%r24, [%rd15], 10;
	add.s32 	%r25, %r24, %r22;
	add.s32 	%r26, %r60, -128;
	mul.wide.u32 	%rd16, %r26, 4;
	add.s64 	%rd17, %rd1, %rd16;
	atom.global.add.u32 	%r27, [%rd17], 10;
	add.s32 	%r28, %r27, %r25;
	add.s32 	%r29, %r60, -96;
	mul.wide.u32 	%rd18, %r29, 4;
	add.s64 	%rd19, %rd1, %rd18;
	atom.global.add.u32 	%r30, [%rd19], 10;
	add.s32 	%r31, %r30, %r28;
	add.s32 	%r32, %r60, -64;
	mul.wide.u32 	%rd20, %r32, 4;
	add.s64 	%rd21, %rd1, %rd20;
	atom.global.add.u32 	%r33, [%rd21], 10;
	add.s32 	%r34, %r33, %r31;
	add.s32 	%r35, %r60, -32;
	mul.wide.u32 	%rd22, %r35, 4;
	add.s64 	%rd23, %rd1, %rd22;
	atom.global.add.u32 	%r36, [%rd23], 10;
	add.s32 	%r37, %r36, %r34;
	add.s32 	%r38, %r60, 224;
	mul.wide.u32 	%rd24, %r60, 4;
	add.s64 	%rd25, %rd1, %rd24;
	atom.global.add.u32 	%r39, [%rd25], 10;
	add.s32 	%r40, %r39, %r37;
	add.s32 	%r41, %r60, 32;
	mul.wide.u32 	%rd26, %r41, 4;
	add.s64 	%rd27, %rd1, %rd26;
	atom.global.add.u32 	%r42, [%rd27], 10;
	add.s32 	%r43, %r42, %r40;
	add.s32 	%r44, %r60, 64;
	mul.wide.u32 	%rd28, %r44, 4;
	add.s64 	%rd29, %rd1, %rd28;
	atom.global.add.u32 	%r45, [%rd29], 10;
	add.s32 	%r46, %r45, %r43;
	add.s32 	%r47, %r60, 96;
	mul.wide.u32 	%rd30, %r47, 4;
	add.s64 	%rd31, %rd1, %rd30;
	atom.global.add.u32 	%r48, [%rd31], 10;
	add.s32 	%r49, %r48, %r46;
	add.s32 	%r50, %r60, 128;
	mul.wide.u32 	%rd32, %r50, 4;
	add.s64 	%rd33, %rd1, %rd32;
	atom.global.add.u32 	%r51, [%rd33], 10;
	add.s32 	%r52, %r51, %r49;
	add.s32 	%r53, %r60, 160;
	mul.wide.u32 	%rd34, %r53, 4;
	add.s64 	%rd35, %rd1, %rd34;
	atom.global.add.u32 	%r54, [%rd35], 10;
	add.s32 	%r55, %r54, %r52;
	add.s32 	%r56, %r60, 192;
	mul.wide.u32 	%rd36, %r56, 4;
	add.s64 	%rd37, %rd1, %rd36;
	atom.global.add.u32 	%r57, [%rd37], 10;
	add.s32 	%r58, %r57, %r55;
	mul.wide.u32 	%rd38, %r38, 4;
	add.s64 	%rd39, %rd1, %rd38;
	atom.global.add.u32 	%r59, [%rd39], 10;
	add.s32 	%r62, %r59, %r58;
	add.s32 	%r61, %r61, 512;
	add.s32 	%r60, %r60, 512;
	setp.ne.s32 	%p1, %r61, 65792;
	@%p1 bra 	$L__BB0_1;
	cvta.to.global.u64 	%rd41, %rd3;
	cvta.to.global.u64 	%rd42, %rd4;
	cvta.to.global.u64 	%rd43, %rd5;
	// begin inline asm
	bar.sync 0;
	// end inline asm
	// begin inline asm
	mov.u64 	%rd40, %clock64;
	// end inline asm
	mul.wide.s32 	%rd44, %r1, 8;
	add.s64 	%rd45, %rd41, %rd44;
	st.global.u64 	[%rd45], %rd6;
	add.s64 	%rd46, %rd42, %rd44;
	st.global.u64 	[%rd46], %rd40;
	mul.wide.s32 	%rd47, %r1, 4;
	add.s64 	%rd48, %rd43, %rd47;
	st.global.u32 	[%rd48], %r62;
	ret;

}


// ===== COMPILED SASS (sm_100) =====

	.target	sm_100

	.elftype	@"ET_EXEC"


//--------------------- .note.nv.tkinfo           --------------------------
	.section	.note.nv.tkinfo,"",@"SHT_NOTE"
	.sectionflags	@"SHF_NOTE_NV_TKINFO"
	.tkinfo
        /*0018*/ 	.word	0x00000002
        /*0030*/ 	.string	""
        /*0030*/ 	.string	"ptxas"
        /*0030*/ 	.string	"Cuda compilation tools, release 13.0, V13.0.88"
        /*0030*/ 	.string	"Build cuda_13.0.r13.0/compiler.36424714_0"
        /*0030*/ 	.string	"-arch sm_100 -m 64 "



//--------------------- .note.nv.cuinfo           --------------------------
	.section	.note.nv.cuinfo,"",@"SHT_NOTE"
	.sectionflags	@"SHF_NOTE_NV_CUINFO"
        /*0018*/ 	.short	0x0002
        /*001a*/ 	.short	0x0064
        /*001c*/ 	.short	0x0082
	.zero		2


//--------------------- .nv.info                  --------------------------
	.section	.nv.info,"",@"SHT_CUDA_INFO"
	.align	4


	//----- nvinfo : EIATTR_REGCOUNT
	.align		4
        /*0000*/ 	.byte	0x04, 0x2f
        /*0002*/ 	.short	(.L_1 - .L_0)
	.align		4
.L_0:
        /*0004*/ 	.word	index@(_Z9max_flopsIiEvPmS0_PT_S2_)
        /*0008*/ 	.word	0x00000020


	//----- nvinfo : EIATTR_FRAME_SIZE
	.align		4
.L_1:
        /*000c*/ 	.byte	0x04, 0x11
        /*000e*/ 	.short	(.L_3 - .L_2)
	.align		4
.L_2:
        /*0010*/ 	.word	index@(_Z9max_flopsIiEvPmS0_PT_S2_)
        /*0014*/ 	.word	0x00000000


	//----- nvinfo : EIATTR_MIN_STACK_SIZE
	.align		4
.L_3:
        /*0018*/ 	.byte	0x04, 0x12
        /*001a*/ 	.short	(.L_5 - .L_4)
	.align		4
.L_4:
        /*001c*/ 	.word	index@(_Z9max_flopsIiEvPmS0_PT_S2_)
        /*0020*/ 	.word	0x00000000
.L_5:


//--------------------- .nv.compat                --------------------------
	.section	.nv.compat,"",@"SHT_CUDA_COMPAT_INFO"
	.align	4
        /*0000*/ 	.byte	0x02, 0x09, 0x00, 0x00, 0x02, 0x02, 0x01, 0x00, 0x02, 0x05, 0x05, 0x00, 0x03, 0x07, 0x01, 0x01
        /*0010*/ 	.byte	0x02, 0x03, 0x00, 0x00, 0x02, 0x06, 0x01, 0x00, 0x04, 0x0b, 0x08, 0x00, 0x09, 0x00, 0x00, 0x00
        /*0020*/ 	.byte	0x00, 0x00, 0x00, 0x00


//--------------------- .nv.info._Z9max_flopsIiEvPmS0_PT_S2_ --------------------------
	.section	.nv.info._Z9max_flopsIiEvPmS0_PT_S2_,"",@"SHT_CUDA_INFO"
	.sectionflags	@""
	.align	4


	//----- nvinfo : EIATTR_CUDA_API_VERSION
	.align		4
        /*0000*/ 	.byte	0x04, 0x37
        /*0002*/ 	.short	(.L_7 - .L_6)
.L_6:
        /*0004*/ 	.word	0x00000082


	//----- nvinfo : EIATTR_KPARAM_INFO
	.align		4
.L_7:
        /*0008*/ 	.byte	0x04, 0x17
        /*000a*/ 	.short	(.L_9 - .L_8)
.L_8:
        /*000c*/ 	.word	0x00000000
        /*0010*/ 	.short	0x0003
        /*0012*/ 	.short	0x0018
        /*0014*/ 	.byte	0x00, 0xf5, 0x21, 0x00


	//----- nvinfo : EIATTR_KPARAM_INFO
	.align		4
.L_9:
        /*0018*/ 	.byte	0x04, 0x17
        /*001a*/ 	.short	(.L_11 - .L_10)
.L_10:
        /*001c*/ 	.word	0x00000000
        /*0020*/ 	.short	0x0002
        /*0022*/ 	.short	0x0010
        /*0024*/ 	.byte	0x00, 0xf5, 0x21, 0x00


	//----- nvinfo : EIATTR_KPARAM_INFO
	.align		4
.L_11:
        /*0028*/ 	.byte	0x04, 0x17
        /*002a*/ 	.short	(.L_13 - .L_12)
.L_12:
        /*002c*/ 	.word	0x00000000
        /*0030*/ 	.short	0x0001
        /*0032*/ 	.short	0x0008
        /*0034*/ 	.byte	0x00, 0xf5, 0x21, 0x00


	//----- nvinfo : EIATTR_KPARAM_INFO
	.align		4
.L_13:
        /*0038*/ 	.byte	0x04, 0x17
        /*003a*/ 	.short	(.L_15 - .L_14)
.L_14:
        /*003c*/ 	.word	0x00000000
        /*0040*/ 	.short	0x0000
        /*0042*/ 	.short	0x0000
        /*0044*/ 	.byte	0x00, 0xf5, 0x21, 0x00


	//----- nvinfo : EIATTR_SPARSE_MMA_MASK
	.align		4
.L_15:
        /*0048*/ 	.byte	0x03, 0x50
        /*004a*/ 	.short	0x0000


	//----- nvinfo : EIATTR_MAXREG_COUNT
	.align		4
        /*004c*/ 	.byte	0x03, 0x1b
        /*004e*/ 	.short	0x00ff


	//----- nvinfo : EIATTR_NUM_BARRIERS
	.align		4
        /*0050*/ 	.byte	0x02, 0x4c
        /*0052*/ 	.byte	0x01
	.zero		1


	//----- nvinfo : EIATTR_MERCURY_ISA_VERSION
	.align		4
        /*0054*/ 	.byte	0x03, 0x5f
        /*0056*/ 	.short	0x0101


	//----- nvinfo : EIATTR_VRC_CTA_INIT_COUNT
	.align		4
        /*0058*/ 	.byte	0x02, 0x4a
	.zero		1
	.zero		1


	//----- nvinfo : EIATTR_EXIT_INSTR_OFFSETS
	.align		4
        /*005c*/ 	.byte	0x04, 0x1c
        /*005e*/ 	.short	(.L_17 - .L_16)


	//   ....[0]....
.L_16:
        /*0060*/ 	.word	0x00000520


	//----- nvinfo : EIATTR_CBANK_PARAM_SIZE
	.align		4
.L_17:
        /*0064*/ 	.byte	0x03, 0x19
        /*0066*/ 	.short	0x0020


	//----- nvinfo : EIATTR_PARAM_CBANK
	.align		4
        /*0068*/ 	.byte	0x04, 0x0a
        /*006a*/ 	.short	(.L_19 - .L_18)
	.align		4
.L_18:
        /*006c*/ 	.word	index@(.nv.constant0._Z9max_flopsIiEvPmS0_PT_S2_)
        /*0070*/ 	.short	0x0380
        /*0072*/ 	.short	0x0020


	//----- nvinfo : EIATTR_SW_WAR
	.align		4
.L_19:
        /*0074*/ 	.byte	0x04, 0x36
        /*0076*/ 	.short	(.L_21 - .L_20)
.L_20:
        /*0078*/ 	.word	0x00000008
.L_21:


//--------------------- .nv.callgraph             --------------------------
	.section	.nv.callgraph,"",@"SHT_CUDA_CALLGRAPH"
	.align	4
	.sectionentsize	8
	.align		4
        /*0000*/ 	.word	0x00000000
	.align		4
        /*0004*/ 	.word	0xffffffff
	.align		4
        /*0008*/ 	.word	0x00000000
	.align		4
        /*000c*/ 	.word	0xfffffffe
	.align		4
        /*0010*/ 	.word	0x00000000
	.align		4
        /*0014*/ 	.word	0xfffffffd
	.align		4
        /*0018*/ 	.word	0x00000000
	.align		4
        /*001c*/ 	.word	0xfffffffc


//--------------------- .text._Z9max_flopsIiEvPmS0_PT_S2_ --------------------------
	.section	.text._Z9max_flopsIiEvPmS0_PT_S2_,"ax",@progbits
	.align	128
        .global         _Z9max_flopsIiEvPmS0_PT_S2_
        .type           _Z9max_flopsIiEvPmS0_PT_S2_,@function
        .size           _Z9max_flopsIiEvPmS0_PT_S2_,(.L_x_2 - _Z9max_flopsIiEvPmS0_PT_S2_)
        .other          _Z9max_flopsIiEvPmS0_PT_S2_,@"STO_CUDA_ENTRY STV_DEFAULT"
_Z9max_flopsIiEvPmS0_PT_S2_:
.text._Z9max_flopsIiEvPmS0_PT_S2_:
[----:B------:R-:W-:Y:S01]  /*0000*/  LDC R1, c[0x0][0x37c] ;  /* 0x0000df00ff017b82 */ /* 0x000fe20000000800 */
[----:B------:R-:W0:Y:S07]  /*0010*/  S2R R3, SR_TID.X ;  /* 0x0000000000037919 */ /* 0x000e2e0000002100 */
[----:B------:R-:W0:Y:S01]  /*0020*/  S2UR UR4, SR_CTAID.X ;  /* 0x00000000000479c3 */ /* 0x000e220000002500 */
[----:B------:R-:W1:Y:S07]  /*0030*/  LDCU.64 UR6, c[0x0][0x358] ;  /* 0x00006b00ff0677ac */ /* 0x000e6e0008000a00 */
[----:B------:R-:W-:Y:S08]  /*0040*/  BAR.SYNC.DEFER_BLOCKING 0x0 ;  /* 0x0000000000007b1d */ /* 0x000ff00000010000 */
[----:B------:R-:W0:Y:S02]  /*0050*/  LDC R0, c[0x0][0x360] ;  /* 0x0000d800ff007b82 */ /* 0x000e240000000800 */
[----:B0-----:R-:W-:Y:S01]  /*0060*/  IMAD R0, R0, UR4, R3 ;  /* 0x0000000400007c24 */ /* 0x001fe2000f8e0203 */
[----:B------:R-:W-:-:S05]  /*0070*/  CS2R R12, SR_CLOCKLO ;  /* 0x00000000000c7805 */ /* 0x000fca0000015000 */
[----:B------:R-:W0:Y:S01]  /*0080*/  LDC.64 R14, c[0x0][0x390] ;  /* 0x0000e400ff0e7b82 */ /* 0x000e220000000a00 */
[----:B------:R-:W-:Y:S01]  /*0090*/  IADD3 R2, PT, PT, R0, 0x100, RZ ;  /* 0x0000010000027810 */ /* 0x000fe20007ffe0ff */
[----:B-1----:R-:W-:-:S06]  /*00a0*/  UMOV UR4, 0x100 ;  /* 0x0000010000047882 */ /* 0x002fcc0000000000 */
.L_x_0:
[C---:B------:R-:W-:Y:S01]  /*00b0*/  IADD3 R7, PT, PT, R2.reuse, -0x100, RZ ;  /* 0xffffff0002077810 */ /* 0x040fe20007ffe0ff */
[----:B------:R-:W-:Y:S01]  /*00c0*/  IMAD.MOV.U32 R4, RZ, RZ, 0xa ;  /* 0x0000000aff047424 */ /* 0x000fe200078e00ff */
[C---:B------:R-:W-:Y:S02]  /*00d0*/  IADD3 R23, PT, PT, R2.reuse, -0xe0, RZ ;  /* 0xffffff2002177810 */ /* 0x040fe40007ffe0ff */
[C---:B------:R-:W-:Y:S01]  /*00e0*/  IADD3 R29, PT, PT, R2.reuse, -0xc0, RZ ;  /* 0xffffff40021d7810 */ /* 0x040fe20007ffe0ff */
[----:B0-----:R-:W-:Y:S01]  /*00f0*/  IMAD.WIDE.U32 R6, R7, 0x4, R14 ;  /* 0x0000000407067825 */ /* 0x001fe200078e000e */
[----:B------:R-:W-:-:S03]  /*0100*/  IADD3 R9, PT, PT, R2, -0xa0, RZ ;  /* 0xffffff6002097810 */ /* 0x000fc60007ffe0ff */
[--C-:B------:R-:W-:Y:S01]  /*0110*/  IMAD.WIDE.U32 R22, R23, 0x4, R14.reuse ;  /* 0x0000000417167825 */ /* 0x100fe200078e000e */
[C---:B------:R-:W-:Y:S01]  /*0120*/  IADD3 R19, PT, PT, R2.reuse, -0x60, RZ ;  /* 0xffffffa002137810 */ /* 0x040fe20007ffe0ff */
[----:B------:R-:W2:Y:S02]  /*0130*/  ATOMG.E.ADD.STRONG.GPU PT, R6, desc[UR6][R6.64], R4 ;  /* 0x80000004060679a8 */ /* 0x000ea400081ef106 */
[C---:B------:R-:W-:Y:S02]  /*0140*/  VIADD R17, R2.reuse, 0xffffff80 ;  /* 0xffffff8002117836 */ /* 0x040fe40000000000 */
[--C-:B------:R-:W-:Y:S01]  /*0150*/  IMAD.WIDE.U32 R28, R29, 0x4, R14.reuse ;  /* 0x000000041d1c7825 */ /* 0x100fe200078e000e */
[----:B------:R0:W2:Y:S01]  /*0160*/  ATOMG.E.ADD.STRONG.GPU PT, R27, desc[UR6][R22.64], R4 ;  /* 0x80000004161b79a8 */ /* 0x0000a200081ef106 */
[C---:B------:R-:W-:Y:S02]  /*0170*/  IADD3 R21, PT, PT, R2.reuse, -0x40, RZ ;  /* 0xffffffc002157810 */ /* 0x040fe40007ffe0ff */
[--C-:B------:R-:W-:Y:S01]  /*0180*/  IMAD.WIDE.U32 R8, R9, 0x4, R14.reuse ;  /* 0x0000000409087825 */ /* 0x100fe200078e000e */
[----:B------:R-:W-:Y:S01]  /*0190*/  IADD3 R5, PT, PT, R2, -0x20, RZ ;  /* 0xffffffe002057810 */ /* 0x000fe20007ffe0ff */
[----:B------:R1:W3:Y:S02]  /*01a0*/  ATOMG.E.ADD.STRONG.GPU PT, R28, desc[UR6][R28.64], R4 ;  /* 0x800000041c1c79a8 */ /* 0x0002e400081ef106 */
[----:B------:R-:W-:-:S02]  /*01b0*/  IMAD.WIDE.U32 R16, R17, 0x4, R14 ;  /* 0x0000000411107825 */ /* 0x000fc400078e000e */
[----:B------:R-:W3:Y:S02]  /*01c0*/  ATOMG.E.ADD.STRONG.GPU PT, R11, desc[UR6][R8.64], R4 ;  /* 0x80000004080b79a8 */ /* 0x000ee400081ef106 */
[--C-:B------:R-:W-:Y:S02]  /*01d0*/  IMAD.WIDE.U32 R18, R19, 0x4, R14.reuse ;  /* 0x0000000413127825 */ /* 0x100fe400078e000e */
[----:B------:R4:W5:Y:S02]  /*01e0*/  ATOMG.E.ADD.STRONG.GPU PT, R26, desc[UR6][R16.64], R4 ;  /* 0x80000004101a79a8 */ /* 0x00096400081ef106 */
[C---:B0-----:R-:W-:Y:S02]  /*01f0*/  VIADD R23, R2.reuse, 0x20 ;  /* 0x0000002002177836 */ /* 0x041fe40000000000 */
[----:B------:R-:W-:Y:S01]  /*0200*/  IMAD.WIDE.U32 R20, R21, 0x4, R14 ;  /* 0x0000000415147825 */ /* 0x000fe200078e000e */
[----:B-1----:R-:W-:-:S03]  /*0210*/  IADD3 R29, PT, PT, R2, 0x40, RZ ;  /* 0x00000040021d7810 */ /* 0x002fc60007ffe0ff */
[C-C-:B------:R-:W-:Y:S01]  /*0220*/  IMAD.WIDE.U32 R24, R2.reuse, 0x4, R14.reuse ;  /* 0x0000000402187825 */ /* 0x140fe200078e000e */
[----:B------:R0:W5:Y:S03]  /*0230*/  ATOMG.E.ADD.STRONG.GPU PT, R9, desc[UR6][R18.64], R4 ;  /* 0x80000004120979a8 */ /* 0x00016600081ef106 */
[--C-:B----4-:R-:W-:Y:S01]  /*0240*/  IMAD.WIDE.U32 R16, R5, 0x4, R14.reuse ;  /* 0x0000000405107825 */ /* 0x110fe200078e000e */
[----:B------:R1:W4:Y:S03]  /*0250*/  ATOMG.E.ADD.STRONG.GPU PT, R10, desc[UR6][R20.64], R4 ;  /* 0x80000004140a79a8 */ /* 0x00032600081ef106 */
[----:B------:R-:W-:Y:S01]  /*0260*/  IMAD.WIDE.U32 R22, R23, 0x4, R14 ;  /* 0x0000000417167825 */ /* 0x000fe200078e000e */
[----:B------:R1:W4:Y:S01]  /*0270*/  ATOMG.E.ADD.STRONG.GPU PT, R7, desc[UR6][R16.64], R4 ;  /* 0x80000004100779a8 */ /* 0x00032200081ef106 */
[----:B0-----:R-:W-:-:S03]  /*0280*/  IADD3 R19, PT, PT, R2, 0x60, RZ ;  /* 0x0000006002137810 */ /* 0x001fc60007ffe0ff */
[----:B------:R0:W4:Y:S01]  /*0290*/  ATOMG.E.ADD.STRONG.GPU PT, R8, desc[UR6][R24.64], R4 ;  /* 0x80000004180879a8 */ /* 0x00012200081ef106 */
[----:B-1----:R-:W-:-:S03]  /*02a0*/  IADD3 R21, PT, PT, R2, 0x80, RZ ;  /* 0x0000008002157810 */ /* 0x002fc60007ffe0ff */
[----:B------:R1:W4:Y:S01]  /*02b0*/  ATOMG.E.ADD.STRONG.GPU PT, R5, desc[UR6][R22.64], R4 ;  /* 0x80000004160579a8 */ /* 0x00032200081ef106 */
[----:B------:R-:W-:-:S04]  /*02c0*/  IMAD.WIDE.U32 R18, R19, 0x4, R14 ;  /* 0x0000000413127825 */ /* 0x000fc800078e000e */
[----:B------:R-:W-:Y:S01]  /*02d0*/  IMAD.WIDE.U32 R16, R29, 0x4, R14 ;  /* 0x000000041d107825 */ /* 0x000fe200078e000e */
[----:B0-----:R-:W-:-:S03]  /*02e0*/  IADD3 R24, PT, PT, R2, 0xc0, RZ ;  /* 0x000000c002187810 */ /* 0x001fc60007ffe0ff */
[--C-:B------:R-:W-:Y:S01]  /*02f0*/  IMAD.WIDE.U32 R20, R21, 0x4, R14.reuse ;  /* 0x0000000415147825 */ /* 0x100fe200078e000e */
[----:B------:R0:W4:Y:S03]  /*0300*/  ATOMG.E.ADD.STRONG.GPU PT, R29, desc[UR6][R16.64], R4 ;  /* 0x80000004101d79a8 */ /* 0x00012600081ef106 */
[C---:B-1----:R-:W-:Y:S01]  /*0310*/  VIADD R23, R2.reuse, 0xa0 ;  /* 0x000000a002177836 */ /* 0x042fe20000000000 */
[----:B------:R-:W-:Y:S01]  /*0320*/  IADD3 R25, PT, PT, R2, 0xe0, RZ ;  /* 0x000000e002197810 */ /* 0x000fe20007ffe0ff */
[----:B------:R-:W4:Y:S04]  /*0330*/  ATOMG.E.ADD.STRONG.GPU PT, R18, desc[UR6][R18.64], R4 ;  /* 0x80000004121279a8 */ /* 0x000f2800081ef106 */
[----:B------:R-:W4:Y:S01]  /*0340*/  ATOMG.E.ADD.STRONG.GPU PT, R20, desc[UR6][R20.64], R4 ;  /* 0x80000004141479a8 */ /* 0x000f2200081ef106 */
[----:B0-----:R-:W-:-:S04]  /*0350*/  IMAD.WIDE.U32 R16, R23, 0x4, R14 ;  /* 0x0000000417107825 */ /* 0x001fc800078e000e */
[--C-:B------:R-:W-:Y:S02]  /*0360*/  IMAD.WIDE.U32 R22, R24, 0x4, R14.reuse ;  /* 0x0000000418167825 */ /* 0x100fe400078e000e */
[----:B------:R-:W4:Y:S02]  /*0370*/  ATOMG.E.ADD.STRONG.GPU PT, R17, desc[UR6][R16.64], R4 ;  /* 0x80000004101179a8 */ /* 0x000f2400081ef106 */
[----:B------:R-:W-:Y:S02]  /*0380*/  IMAD.WIDE.U32 R24, R25, 0x4, R14 ;  /* 0x0000000419187825 */ /* 0x000fe400078e000e */
[----:B------:R-:W4:Y:S04]  /*0390*/  ATOMG.E.ADD.STRONG.GPU PT, R22, desc[UR6][R22.64], R4 ;  /* 0x80000004161679a8 */ /* 0x000f2800081ef106 */
[----:B------:R-:W4:Y:S01]  /*03a0*/  ATOMG.E.ADD.STRONG.GPU PT, R25, desc[UR6][R24.64], R4 ;  /* 0x80000004181979a8 */ /* 0x000f2200081ef106 */
[----:B------:R-:W-:-:S04]  /*03b0*/  UIADD3 UR4, UPT, UPT, UR4, 0x200, URZ ;  /* 0x0000020004047890 */ /* 0x000fc8000fffe0ff */
[----:B------:R-:W-:Y:S01]  /*03c0*/  UISETP.NE.AND UP0, UPT, UR4, 0x10100, UPT ;  /* 0x000101000400788c */ /* 0x000fe2000bf05270 */
[----:B------:R-:W-:Y:S02]  /*03d0*/  IADD3 R2, PT, PT, R2, 0x200, RZ ;  /* 0x0000020002027810 */ /* 0x000fe40007ffe0ff */
[----:B--2---:R-:W-:-:S04]  /*03e0*/  IADD3 R6, PT, PT, R27, R6, R3 ;  /* 0x000000061b067210 */ /* 0x004fc80007ffe003 */
[----:B---3--:R-:W-:-:S04]  /*03f0*/  IADD3 R6, PT, PT, R11, R28, R6 ;  /* 0x0000001c0b067210 */ /* 0x008fc80007ffe006 */
[----:B-----5:R-:W-:-:S04]  /*0400*/  IADD3 R6, PT, PT, R9, R26, R6 ;  /* 0x0000001a09067210 */ /* 0x020fc80007ffe006 */
[----:B----4-:R-:W-:-:S04]  /*0410*/  IADD3 R6, PT, PT, R7, R10, R6 ;  /* 0x0000000a07067210 */ /* 0x010fc80007ffe006 */
[----:B------:R-:W-:-:S04]  /*0420*/  IADD3 R5, PT, PT, R5, R8, R6 ;  /* 0x0000000805057210 */ /* 0x000fc80007ffe006 */
[----:B------:R-:W-:-:S04]  /*0430*/  IADD3 R5, PT, PT, R18, R29, R5 ;  /* 0x0000001d12057210 */ /* 0x000fc80007ffe005 */
[----:B------:R-:W-:-:S04]  /*0440*/  IADD3 R3, PT, PT, R17, R20, R5 ;  /* 0x0000001411037210 */ /* 0x000fc80007ffe005 */
[----:B------:R-:W-:Y:S01]  /*0450*/  IADD3 R3, PT, PT, R25, R22, R3 ;  /* 0x0000001619037210 */ /* 0x000fe20007ffe003 */
[----:B------:R-:W-:Y:S06]  /*0460*/  BRA.U UP0, `(.L_x_0) ;  /* 0xfffffffd00107547 */ /* 0x000fec000b83ffff */
[----:B------:R-:W-:Y:S01]  /*0470*/  BAR.SYNC.DEFER_BLOCKING 0x0 ;  /* 0x0000000000007b1d */ /* 0x000fe20000010000 */
[----:B------:R-:W-:-:S07]  /*0480*/  CS2R R10, SR_CLOCKLO ;  /* 0x00000000000a7805 */ /* 0x000fce0000015000 */
[----:B------:R-:W0:Y:S08]  /*0490*/  LDC.64 R4, c[0x0][0x380] ;  /* 0x0000e000ff047b82 */ /* 0x000e300000000a00 */
[----:B------:R-:W1:Y:S08]  /*04a0*/  LDC.64 R6, c[0x0][0x388] ;  /* 0x0000e200ff067b82 */ /* 0x000e700000000a00 */
[----:B------:R-:W2:Y:S01]  /*04b0*/  LDC.64 R8, c[0x0][0x398] ;  /* 0x0000e600ff087b82 */ /* 0x000ea20000000a00 */
[----:B0-----:R-:W-:-:S05]  /*04c0*/  IMAD.WIDE R4, R0, 0x8, R4 ;  /* 0x0000000800047825 */ /* 0x001fca00078e0204 */
[----:B------:R-:W-:Y:S01]  /*04d0*/  STG.E.64 desc[UR6][R4.64], R12 ;  /* 0x0000000c04007986 */ /* 0x000fe2000c101b06 */
[----:B-1----:R-:W-:-:S05]  /*04e0*/  IMAD.WIDE R6, R0, 0x8, R6 ;  /* 0x0000000800067825 */ /* 0x002fca00078e0206 */
[----:B------:R-:W-:Y:S01]  /*04f0*/  STG.E.64 desc[UR6][R6.64], R10 ;  /* 0x0000000a06007986 */ /* 0x000fe2000c101b06 */
[----:B--2---:R-:W-:-:S05]  /*0500*/  IMAD.WIDE R8, R0, 0x4, R8 ;  /* 0x0000000400087825 */ /* 0x004fca00078e0208 */
[----:B------:R-:W-:Y:S01]  /*0510*/  STG.E desc[UR6][R8.64], R3 ;  /* 0x0000000308007986 */ /* 0x000fe2000c101906 */
[----:B------:R-:W-:Y:S05]  /*0520*/  EXIT ;  /* 0x000000000000794d */ /* 0x000fea0003800000 */
.L_x_1:
[----:B------:R-:W-:-:S00]  /*0530*/  BRA `(.L_x_1) ;  /* 0xfffffffc00fc7947 */ /* 0x000fc0000383ffff */
[----:B------:R-:W-:-:S00]  /*0540*/  NOP ;  /* 0x0000000000007918 */ /* 0x000fc00000000000 */
        /* <DEDUP_REMOVED lines=11> */
.L_x_2:


//--------------------- .nv.shared.reserved.0     --------------------------
	.section	.nv.shared.reserved.0,"aw",@nobits
	.weak		__nv_reservedSMEM_offset_0_alias
	.size		__nv_reservedSMEM_offset_0_alias, 0, 64
	.other		__nv_reservedSMEM_offset_0_alias,@"STO_CUDA_RESERVED_SHARED STV_DEFAULT"
__nv_reservedSMEM_offset_0_alias:
	.zero		0
	.zero		64


//--------------------- .nv.constant0._Z9max_flopsIiEvPmS0_PT_S2_ --------------------------
	.section	.nv.constant0._Z9max_flopsIiEvPmS0_PT_S2_,"a",@progbits
	.sectionflags	@""
	.align	4
.nv.constant0._Z9max_flopsIiEvPmS0_PT_S2_:
	.zero		928


//--------------------- SYMBOLS --------------------------

	.type		.nv.reservedSmem.offset0,@object
	.size		.nv.reservedSmem.offset0,0x4
